//
// Generated by NVIDIA NVVM Compiler
//
// Compiler Build ID: CL-36424714
// Cuda compilation tools, release 13.0, V13.0.88
// Based on NVVM 20.0.0
//

.version 9.0
.target sm_100
.address_size 64

	// .globl	_Z13MatrixMulCUDAPfS_S_i

.visible .entry _Z13MatrixMulCUDAPfS_S_i(
	.param .u64 .ptr .align 1 _Z13MatrixMulCUDAPfS_S_i_param_0,
	.param .u64 .ptr .align 1 _Z13MatrixMulCUDAPfS_S_i_param_1,
	.param .u64 .ptr .align 1 _Z13MatrixMulCUDAPfS_S_i_param_2,
	.param .u32 _Z13MatrixMulCUDAPfS_S_i_param_3
)
{


	ret;

}


// ===== COMPILED SASS (sm_100) =====

	.target	sm_100

	.elftype	@"ET_EXEC"


//--------------------- .note.nv.tkinfo           --------------------------
	.section	.note.nv.tkinfo,"",@"SHT_NOTE"
	.sectionflags	@"SHF_NOTE_NV_TKINFO"
	.tkinfo
        /*0018*/ 	.word	0x00000002
        /*0030*/ 	.string	""
        /*0030*/ 	.string	"ptxas"
        /*0030*/ 	.string	"Cuda compilation tools, release 13.0, V13.0.88"
        /*0030*/ 	.string	"Build cuda_13.0.r13.0/compiler.36424714_0"
        /*0030*/ 	.string	"-arch sm_100 -m 64 "



//--------------------- .note.nv.cuinfo           --------------------------
	.section	.note.nv.cuinfo,"",@"SHT_NOTE"
	.sectionflags	@"SHF_NOTE_NV_CUINFO"
        /*0018*/ 	.short	0x0002
        /*001a*/ 	.short	0x0064
        /*001c*/ 	.short	0x0082
	.zero		2


//--------------------- .nv.info                  --------------------------
	.section	.nv.info,"",@"SHT_CUDA_INFO"
	.align	4


	//----- nvinfo : EIATTR_REGCOUNT
	.align		4
        /*0000*/ 	.byte	0x04, 0x2f
        /*0002*/ 	.short	(.L_1 - .L_0)
	.align		4
.L_0:
        /*0004*/ 	.word	index@(_Z13MatrixMulCUDAPfS_S_i)
        /*0008*/ 	.word	0x00000004


	//----- nvinfo : EIATTR_FRAME_SIZE
	.align		4
.L_1:
        /*000c*/ 	.byte	0x04, 0x11
        /*000e*/ 	.short	(.L_3 - .L_2)
	.align		4
.L_2:
        /*0010*/ 	.word	index@(_Z13MatrixMulCUDAPfS_S_i)
        /*0014*/ 	.word	0x00000000


	//----- nvinfo : EIATTR_MIN_STACK_SIZE
	.align		4
.L_3:
        /*0018*/ 	.byte	0x04, 0x12
        /*001a*/ 	.short	(.L_5 - .L_4)
	.align		4
.L_4:
        /*001c*/ 	.word	index@(_Z13MatrixMulCUDAPfS_S_i)
        /*0020*/ 	.word	0x00000000
.L_5:


//--------------------- .nv.compat                --------------------------
	.section	.nv.compat,"",@"SHT_CUDA_COMPAT_INFO"
	.align	4
        /*0000*/ 	.byte	0x02, 0x09, 0x00, 0x00, 0x02, 0x02, 0x01, 0x00, 0x02, 0x05, 0x05, 0x00, 0x03, 0x07, 0x01, 0x01
        /*0010*/ 	.byte	0x02, 0x03, 0x00, 0x00, 0x02, 0x06, 0x01, 0x00, 0x04, 0x0b, 0x08, 0x00, 0x09, 0x00, 0x00, 0x00
        /*0020*/ 	.byte	0x00, 0x00, 0x00, 0x00


//--------------------- .nv.info._Z13MatrixMulCUDAPfS_S_i --------------------------
	.section	.nv.info._Z13MatrixMulCUDAPfS_S_i,"",@"SHT_CUDA_INFO"
	.sectionflags	@""
	.align	4


	//----- nvinfo : EIATTR_CUDA_API_VERSION
	.align		4
        /*0000*/ 	.byte	0x04, 0x37
        /*0002*/ 	.short	(.L_7 - .L_6)
.L_6:
        /*0004*/ 	.word	0x00000082


	//----- nvinfo : EIATTR_KPARAM_INFO
	.align		4
.L_7:
        /*0008*/ 	.byte	0x04, 0x17
        /*000a*/ 	.short	(.L_9 - .L_8)
.L_8:
        /*000c*/ 	.word	0x00000000
        /*0010*/ 	.short	0x0003
        /*0012*/ 	.short	0x0018
        /*0014*/ 	.byte	0x00, 0xf0, 0x11, 0x00


	//----- nvinfo : EIATTR_KPARAM_INFO
	.align		4
.L_9:
        /*0018*/ 	.byte	0x04, 0x17
        /*001a*/ 	.short	(.L_11 - .L_10)
.L_10:
        /*001c*/ 	.word	0x00000000
        /*0020*/ 	.short	0x0002
        /*0022*/ 	.short	0x0010
        /*0024*/ 	.byte	0x00, 0xf5, 0x21, 0x00


	//----- nvinfo : EIATTR_KPARAM_INFO
	.align		4
.L_11:
        /*0028*/ 	.byte	0x04, 0x17
        /*002a*/ 	.short	(.L_13 - .L_12)
.L_12:
        /*002c*/ 	.word	0x00000000
        /*0030*/ 	.short	0x0001
        /*0032*/ 	.short	0x0008
        /*0034*/ 	.byte	0x00, 0xf5, 0x21, 0x00


	//----- nvinfo : EIATTR_KPARAM_INFO
	.align		4
.L_13:
        /*0038*/ 	.byte	0x04, 0x17
        /*003a*/ 	.short	(.L_15 - .L_14)
.L_14:
        /*003c*/ 	.word	0x00000000
        /*0040*/ 	.short	0x0000
        /*0042*/ 	.short	0x0000
        /*0044*/ 	.byte	0x00, 0xf5, 0x21, 0x00


	//----- nvinfo : EIATTR_SPARSE_MMA_MASK
	.align		4
.L_15:
        /*0048*/ 	.byte	0x03, 0x50
        /*004a*/ 	.short	0x0000


	//----- nvinfo : EIATTR_MAXREG_COUNT
	.align		4
        /*004c*/ 	.byte	0x03, 0x1b
        /*004e*/ 	.short	0x00ff


	//----- nvinfo : EIATTR_MERCURY_ISA_VERSION
	.align		4
        /*0050*/ 	.byte	0x03, 0x5f
        /*0052*/ 	.short	0x0101


	//----- nvinfo : EIATTR_VRC_CTA_INIT_COUNT
	.align		4
        /*0054*/ 	.byte	0x02, 0x4a
	.zero		1
	.zero		1


	//----- nvinfo : EIATTR_EXIT_INSTR_OFFSETS
	.align		4
        /*0058*/ 	.byte	0x04, 0x1c
        /*005a*/ 	.short	(.L_17 - .L_16)


	//   ....[0]....
.L_16:
        /*005c*/ 	.word	0x00000010


	//----- nvinfo : EIATTR_CBANK_PARAM_SIZE
	.align		4
.L_17:
        /*0060*/ 	.byte	0x03, 0x19
        /*0062*/ 	.short	0x001c


	//----- nvinfo : EIATTR_PARAM_CBANK
	.align		4
        /*0064*/ 	.byte	0x04, 0x0a
        /*0066*/ 	.short	(.L_19 - .L_18)
	.align		4
.L_18:
        /*0068*/ 	.word	index@(.nv.constant0._Z13MatrixMulCUDAPfS_S_i)
        /*006c*/ 	.short	0x0380
        /*006e*/ 	.short	0x001c


	//----- nvinfo : EIATTR_SW_WAR
	.align		4
.L_19:
        /*0070*/ 	.byte	0x04, 0x36
        /*0072*/ 	.short	(.L_21 - .L_20)
.L_20:
        /*0074*/ 	.word	0x00000008
.L_21:


//--------------------- .nv.callgraph             --------------------------
	.section	.nv.callgraph,"",@"SHT_CUDA_CALLGRAPH"
	.align	4
	.sectionentsize	8
	.align		4
        /*0000*/ 	.word	0x00000000
	.align		4
        /*0004*/ 	.word	0xffffffff
	.align		4
        /*0008*/ 	.word	0x00000000
	.align		4
        /*000c*/ 	.word	0xfffffffe
	.align		4
        /*0010*/ 	.word	0x00000000
	.align		4
        /*0014*/ 	.word	0xfffffffd
	.align		4
        /*0018*/ 	.word	0x00000000
	.align		4
        /*001c*/ 	.word	0xfffffffc


//--------------------- .text._Z13MatrixMulCUDAPfS_S_i --------------------------
	.section	.text._Z13MatrixMulCUDAPfS_S_i,"ax",@progbits
	.align	128
        .global         _Z13MatrixMulCUDAPfS_S_i
        .type           _Z13MatrixMulCUDAPfS_S_i,@function
        .size           _Z13MatrixMulCUDAPfS_S_i,(.L_x_1 - _Z13MatrixMulCUDAPfS_S_i)
        .other          _Z13MatrixMulCUDAPfS_S_i,@"STO_CUDA_ENTRY STV_DEFAULT"
_Z13MatrixMulCUDAPfS_S_i:
.text._Z13MatrixMulCUDAPfS_S_i:
[----:B------:R-:W-:Y:S01]  /*0000*/  LDC R1, c[0x0][0x37c] ;  /* 0x0000df00ff017b82 */ /* 0x000fe20000000800 */
[----:B------:R-:W-:Y:S05]  /*0010*/  EXIT ;  /* 0x000000000000794d */ /* 0x000fea0003800000 */
.L_x_0:
[----:B------:R-:W-:-:S00]  /*0020*/  BRA `(.L_x_0) ;  /* 0xfffffffc00fc7947 */ /* 0x000fc0000383ffff */
[----:B------:R-:W-:-:S00]  /*0030*/  NOP ;  /* 0x0000000000007918 */ /* 0x000fc00000000000 */
        /* <DEDUP_REMOVED lines=12> */
.L_x_1:


//--------------------- .nv.shared.reserved.0     --------------------------
	.section	.nv.shared.reserved.0,"aw",@nobits
	.weak		__nv_reservedSMEM_offset_0_alias
	.size		__nv_reservedSMEM_offset_0_alias, 0, 64
	.other		__nv_reservedSMEM_offset_0_alias,@"STO_CUDA_RESERVED_SHARED STV_DEFAULT"
__nv_reservedSMEM_offset_0_alias:
	.zero		0
	.zero		64


//--------------------- .nv.constant0._Z13MatrixMulCUDAPfS_S_i --------------------------
	.section	.nv.constant0._Z13MatrixMulCUDAPfS_S_i,"a",@progbits
	.sectionflags	@""
	.align	4
.nv.constant0._Z13MatrixMulCUDAPfS_S_i:
	.zero		924


//--------------------- SYMBOLS --------------------------

	.type		.nv.reservedSmem.offset0,@object
	.size		.nv.reservedSmem.offset0,0x4
